	.headerflags	@"EF_CUDA_TEXMODE_UNIFIED EF_CUDA_64BIT_ADDRESS EF_CUDA_SM86 EF_CUDA_VIRTUAL_SM(EF_CUDA_SM86)"
	.elftype	@"ET_EXEC"


//--------------------- .nv.info                  --------------------------
	.section	.nv.info,"",@"SHT_CUDA_INFO"
	.align	4


	//----- nvinfo : EIATTR_REGCOUNT
	.align		4
        /*0000*/ 	.byte	0x04, 0x2f
        /*0002*/ 	.short	(.L_1 - .L_0)
	.align		4
.L_0:
        /*0004*/ 	.word	index@(triton_poi_fused_add_mul_8)
        /*0008*/ 	.word	0x00000018


	//----- nvinfo : EIATTR_MIN_STACK_SIZE
	.align		4
.L_1:
        /*000c*/ 	.byte	0x04, 0x12
        /*000e*/ 	.short	(.L_3 - .L_2)
	.align		4
.L_2:
        /*0010*/ 	.word	index@(triton_poi_fused_add_mul_8)
        /*0014*/ 	.word	0x00000000


	//----- nvinfo : EIATTR_FRAME_SIZE
	.align		4
.L_3:
        /*0018*/ 	.byte	0x04, 0x11
        /*001a*/ 	.short	(.L_5 - .L_4)
	.align		4
.L_4:
        /*001c*/ 	.word	index@(triton_poi_fused_add_mul_8)
        /*0020*/ 	.word	0x00000000


	//----- nvinfo : EIATTR_MIN_STACK_SIZE
	.align		4
.L_5:
        /*0024*/ 	.byte	0x04, 0x12
        /*0026*/ 	.short	(.L_7 - .L_6)
	.align		4
.L_6:
        /*0028*/ 	.word	index@(triton_poi_fused_add_mul_8)
        /*002c*/ 	.word	0x00000000
.L_7:


//--------------------- .nv.info.triton_poi_fused_add_mul_8 --------------------------
	.section	.nv.info.triton_poi_fused_add_mul_8,"",@"SHT_CUDA_INFO"
	.sectionflags	@""
	.align	4


	//----- nvinfo : EIATTR_CUDA_API_VERSION
	.align		4
        /*0000*/ 	.byte	0x04, 0x37
        /*0002*/ 	.short	(.L_9 - .L_8)
.L_8:
        /*0004*/ 	.word	0x0000007c


	//----- nvinfo : EIATTR_SW2861232_WAR
	.align		4
.L_9:
        /*0008*/ 	.byte	0x01, 0x35
	.zero		2


	//----- nvinfo : EIATTR_PARAM_CBANK
	.align		4
        /*000c*/ 	.byte	0x04, 0x0a
        /*000e*/ 	.short	(.L_11 - .L_10)
	.align		4
.L_10:
        /*0010*/ 	.word	index@(.nv.constant0.triton_poi_fused_add_mul_8)
        /*0014*/ 	.short	0x0160
        /*0016*/ 	.short	0x0058


	//----- nvinfo : EIATTR_CBANK_PARAM_SIZE
	.align		4
.L_11:
        /*0018*/ 	.byte	0x03, 0x19
        /*001a*/ 	.short	0x0058


	//----- nvinfo : EIATTR_KPARAM_INFO
	.align		4
        /*001c*/ 	.byte	0x04, 0x17
        /*001e*/ 	.short	(.L_13 - .L_12)
.L_12:
        /*0020*/ 	.word	0x00000000
        /*0024*/ 	.short	0x000a
        /*0026*/ 	.short	0x0050
        /*0028*/ 	.byte	0x00, 0xf4, 0x21, 0x00


	//----- nvinfo : EIATTR_KPARAM_INFO
	.align		4
.L_13:
        /*002c*/ 	.byte	0x04, 0x17
        /*002e*/ 	.short	(.L_15 - .L_14)
.L_14:
        /*0030*/ 	.word	0x00000000
        /*0034*/ 	.short	0x0009
        /*0036*/ 	.short	0x0048
        /*0038*/ 	.byte	0x00, 0xf0, 0x11, 0x00


	//----- nvinfo : EIATTR_KPARAM_INFO
	.align		4
.L_15:
        /*003c*/ 	.byte	0x04, 0x17
        /*003e*/ 	.short	(.L_17 - .L_16)
.L_16:
        /*0040*/ 	.word	0x00000000
        /*0044*/ 	.short	0x0008
        /*0046*/ 	.short	0x0040
        /*0048*/ 	.byte	0x00, 0xf4, 0x21, 0x00


	//----- nvinfo : EIATTR_KPARAM_INFO
	.align		4
.L_17:
        /*004c*/ 	.byte	0x04, 0x17
        /*004e*/ 	.short	(.L_19 - .L_18)
.L_18:
        /*0050*/ 	.word	0x00000000
        /*0054*/ 	.short	0x0007
        /*0056*/ 	.short	0x0038
        /*0058*/ 	.byte	0x00, 0xf4, 0x21, 0x00


	//----- nvinfo : EIATTR_KPARAM_INFO
	.align		4
.L_19:
        /*005c*/ 	.byte	0x04, 0x17
        /*005e*/ 	.short	(.L_21 - .L_20)
.L_20:
        /*0060*/ 	.word	0x00000000
        /*0064*/ 	.short	0x0006
        /*0066*/ 	.short	0x0030
        /*0068*/ 	.byte	0x00, 0xf4, 0x21, 0x00


	//----- nvinfo : EIATTR_KPARAM_INFO
	.align		4
.L_21:
        /*006c*/ 	.byte	0x04, 0x17
        /*006e*/ 	.short	(.L_23 - .L_22)
.L_22:
        /*0070*/ 	.word	0x00000000
        /*0074*/ 	.short	0x0005
        /*0076*/ 	.short	0x0028
        /*0078*/ 	.byte	0x00, 0xf4, 0x21, 0x00


	//----- nvinfo : EIATTR_KPARAM_INFO
	.align		4
.L_23:
        /*007c*/ 	.byte	0x04, 0x17
        /*007e*/ 	.short	(.L_25 - .L_24)
.L_24:
        /*0080*/ 	.word	0x00000000
        /*0084*/ 	.short	0x0004
        /*0086*/ 	.short	0x0020
        /*0088*/ 	.byte	0x00, 0xf4, 0x21, 0x00


	//----- nvinfo : EIATTR_KPARAM_INFO
	.align		4
.L_25:
        /*008c*/ 	.byte	0x04, 0x17
        /*008e*/ 	.short	(.L_27 - .L_26)
.L_26:
        /*0090*/ 	.word	0x00000000
        /*0094*/ 	.short	0x0003
        /*0096*/ 	.short	0x0018
        /*0098*/ 	.byte	0x00, 0xf4, 0x21, 0x00


	//----- nvinfo : EIATTR_KPARAM_INFO
	.align		4
.L_27:
        /*009c*/ 	.byte	0x04, 0x17
        /*009e*/ 	.short	(.L_29 - .L_28)
.L_28:
        /*00a0*/ 	.word	0x00000000
        /*00a4*/ 	.short	0x0002
        /*00a6*/ 	.short	0x0010
        /*00a8*/ 	.byte	0x00, 0xf4, 0x21, 0x00


	//----- nvinfo : EIATTR_KPARAM_INFO
	.align		4
.L_29:
        /*00ac*/ 	.byte	0x04, 0x17
        /*00ae*/ 	.short	(.L_31 - .L_30)
.L_30:
        /*00b0*/ 	.word	0x00000000
        /*00b4*/ 	.short	0x0001
        /*00b6*/ 	.short	0x0008
        /*00b8*/ 	.byte	0x00, 0xf4, 0x21, 0x00


	//----- nvinfo : EIATTR_KPARAM_INFO
	.align		4
.L_31:
        /*00bc*/ 	.byte	0x04, 0x17
        /*00be*/ 	.short	(.L_33 - .L_32)
.L_32:
        /*00c0*/ 	.word	0x00000000
        /*00c4*/ 	.short	0x0000
        /*00c6*/ 	.short	0x0000
        /*00c8*/ 	.byte	0x00, 0xf4, 0x21, 0x00


	//----- nvinfo : EIATTR_MAXREG_COUNT
	.align		4
.L_33:
        /*00cc*/ 	.byte	0x03, 0x1b
        /*00ce*/ 	.short	0x00ff


	//----- nvinfo : EIATTR_EXIT_INSTR_OFFSETS
	.align		4
        /*00d0*/ 	.byte	0x04, 0x1c
        /*00d2*/ 	.short	(.L_35 - .L_34)


	//   ....[0]....
.L_34:
        /*00d4*/ 	.word	0x00000370


	//   ....[1]....
        /*00d8*/ 	.word	0x000003b0


	//----- nvinfo : EIATTR_REQNTID
	.align		4
.L_35:
        /*00dc*/ 	.byte	0x04, 0x10
        /*00de*/ 	.short	(.L_37 - .L_36)
.L_36:
        /*00e0*/ 	.word	0x00000100
        /*00e4*/ 	.word	0x00000001
        /*00e8*/ 	.word	0x00000001
.L_37:


//--------------------- .nv.callgraph             --------------------------
	.section	.nv.callgraph,"",@"SHT_CUDA_CALLGRAPH"
	.align	4
	.sectionentsize	8
	.align		4
        /*0000*/ 	.word	0x00000000
	.align		4
        /*0004*/ 	.word	0xffffffff
	.align		4
        /*0008*/ 	.word	0x00000000
	.align		4
        /*000c*/ 	.word	0xfffffffe
	.align		4
        /*0010*/ 	.word	0x00000000
	.align		4
        /*0014*/ 	.word	0xfffffffd
	.align		4
        /*0018*/ 	.word	0x00000000
	.align		4
        /*001c*/ 	.word	0xfffffffc


//--------------------- .nv.rel.action            --------------------------
	.section	.nv.rel.action,"",@"SHT_CUDA_RELOCINFO"
	.align	8
	.sectionentsize	8
        /*0000*/ 	.byte	0x73, 0x00, 0x00, 0x00, 0x00, 0x00, 0x00, 0x00, 0x00, 0x00, 0x00, 0x11, 0x25, 0x00, 0x05, 0x36


//--------------------- .nv.constant0.triton_poi_fused_add_mul_8 --------------------------
	.section	.nv.constant0.triton_poi_fused_add_mul_8,"a",@progbits
	.sectionflags	@""
	.align	4
.nv.constant0.triton_poi_fused_add_mul_8:
	.zero		440


//--------------------- .text.triton_poi_fused_add_mul_8 --------------------------
	.section	.text.triton_poi_fused_add_mul_8,"ax",@progbits
	.sectioninfo	@"SHI_REGISTERS=24"
	.align	128
        .global         triton_poi_fused_add_mul_8
        .type           triton_poi_fused_add_mul_8,@function
        .size           triton_poi_fused_add_mul_8,(.L_x_1 - triton_poi_fused_add_mul_8)
        .other          triton_poi_fused_add_mul_8,@"STO_CUDA_ENTRY STV_DEFAULT"
triton_poi_fused_add_mul_8:
.text.triton_poi_fused_add_mul_8:
[----:B------:R-:W-:Y:S02]  /*0000*/  IMAD.MOV.U32 R1, RZ, RZ, c[0x0][0x28] ;  /* 0x00000a00ff017624 */ /* 0x000fe400078e00ff */
[----:B------:R-:W0:Y:S01]  /*0010*/  S2R R19, SR_TID.X ;  /* 0x0000000000137919 */ /* 0x000e220000002100 */
[----:B------:R-:W-:-:S03]  /*0020*/  ULDC.64 UR4, c[0x0][0x118] ;  /* 0x0000460000047ab9 */ /* 0x000fc60000000a00 */
[----:B------:R-:W1:Y:S01]  /*0030*/  S2R R3, SR_CTAID.X ;  /* 0x0000000000037919 */ /* 0x000e620000002500 */
[----:B0-----:R-:W-:-:S05]  /*0040*/  LOP3.LUT R0, R19, 0x7f, RZ, 0xc0, !PT ;  /* 0x0000007f13007812 */ /* 0x001fca00078ec0ff */
[----:B-1----:R-:W-:Y:S01]  /*0050*/  IMAD R0, R3, 0x80, R0 ;  /* 0x0000008003007824 */ /* 0x002fe200078e0200 */
[----:B------:R-:W-:-:S03]  /*0060*/  MOV R3, 0x2 ;  /* 0x0000000200037802 */ /* 0x000fc60000000f00 */
[----:B------:R-:W-:-:S05]  /*0070*/  IMAD.HI R2, R0, 0x2aaaaaab, RZ ;  /* 0x2aaaaaab00027827 */ /* 0x000fca00078e02ff */
[----:B------:R-:W-:-:S04]  /*0080*/  SHF.R.U32.HI R5, RZ, 0x1f, R2 ;  /* 0x0000001fff057819 */ /* 0x000fc80000011602 */
[----:B------:R-:W-:-:S05]  /*0090*/  LEA.HI.SX32 R2, R2, R5, 0x17 ;  /* 0x0000000502027211 */ /* 0x000fca00078fbaff */
[----:B------:R-:W-:-:S04]  /*00a0*/  IMAD.WIDE R4, R2, R3, c[0x0][0x180] ;  /* 0x0000600002047625 */ /* 0x000fc800078e0203 */
[C---:B------:R-:W-:Y:S01]  /*00b0*/  IMAD.WIDE R6, R2.reuse, R3, c[0x0][0x188] ;  /* 0x0000620002067625 */ /* 0x040fe200078e0203 */
[----:B------:R0:W2:Y:S04]  /*00c0*/  LDG.E.EL.U16 R17, [R4.64] ;  /* 0x0000000404117981 */ /* 0x0000a8000c2e1500 */
[----:B------:R1:W3:Y:S01]  /*00d0*/  LDG.E.EL.U16 R18, [R6.64] ;  /* 0x0000000406127981 */ /* 0x0002e2000c2e1500 */
[----:B------:R-:W-:Y:S02]  /*00e0*/  IMAD R2, R2, -0xc00, R0 ;  /* 0xfffff40002027824 */ /* 0x000fe400078e0200 */
[----:B------:R-:W-:-:S03]  /*00f0*/  IMAD.MOV.U32 R21, RZ, RZ, 0x4 ;  /* 0x00000004ff157424 */ /* 0x000fc600078e00ff */
[----:B------:R-:W-:Y:S01]  /*0100*/  IADD3 R16, R2, 0x1800, RZ ;  /* 0x0000180002107810 */ /* 0x000fe20007ffe0ff */
[----:B------:R-:W-:-:S04]  /*0110*/  IMAD.WIDE R10, R0, R21, c[0x0][0x178] ;  /* 0x00005e00000a7625 */ /* 0x000fc800078e0215 */
[-C--:B------:R-:W-:Y:S02]  /*0120*/  IMAD.WIDE R12, R2, R3.reuse, c[0x0][0x190] ;  /* 0x00006400020c7625 */ /* 0x080fe400078e0203 */
[----:B------:R-:W4:Y:S02]  /*0130*/  LDG.E R10, [R10.64] ;  /* 0x000000040a0a7981 */ /* 0x000f24000c1e1900 */
[-C--:B------:R-:W-:Y:S02]  /*0140*/  IMAD.WIDE.U32 R8, R16, R3.reuse, c[0x0][0x170] ;  /* 0x00005c0010087625 */ /* 0x080fe400078e0003 */
[----:B------:R-:W5:Y:S02]  /*0150*/  LDG.E.EL.U16 R12, [R12.64] ;  /* 0x000000040c0c7981 */ /* 0x000f64000c2e1500 */
[-C--:B------:R-:W-:Y:S02]  /*0160*/  IMAD.WIDE R14, R2, R3.reuse, c[0x0][0x198] ;  /* 0x00006600020e7625 */ /* 0x080fe400078e0203 */
[----:B------:R-:W4:Y:S02]  /*0170*/  LDG.E.EL.U16 R8, [R8.64] ;  /* 0x0000000408087981 */ /* 0x000f24000c2e1500 */
[----:B0-----:R-:W-:-:S02]  /*0180*/  IMAD.WIDE R4, R0, R3, c[0x0][0x160] ;  /* 0x0000580000047625 */ /* 0x001fc400078e0203 */
[----:B------:R-:W4:Y:S02]  /*0190*/  LDG.E.EL.U16 R14, [R14.64] ;  /* 0x000000040e0e7981 */ /* 0x000f24000c2e1500 */
[----:B-1----:R-:W-:Y:S02]  /*01a0*/  IMAD.WIDE.U32 R6, R16, R21, c[0x0][0x168] ;  /* 0x00005a0010067625 */ /* 0x002fe400078e0015 */
[----:B------:R0:W4:Y:S04]  /*01b0*/  LDG.E.U16 R4, [R4.64] ;  /* 0x0000000404047981 */ /* 0x000128000c1e1500 */
[----:B------:R1:W4:Y:S01]  /*01c0*/  LDG.E.EL R6, [R6.64] ;  /* 0x0000000406067981 */ /* 0x000322000c2e1900 */
[----:B--2---:R-:W-:-:S04]  /*01d0*/  SHF.L.U32 R2, R17, 0x10, RZ ;  /* 0x0000001011027819 */ /* 0x004fc800000006ff */
[----:B------:R-:W-:Y:S01]  /*01e0*/  FSETP.GE.AND P0, PT, R2, RZ, PT ;  /* 0x000000ff0200720b */ /* 0x000fe20003f06000 */
[----:B---3--:R-:W-:-:S03]  /*01f0*/  IMAD.U32 R2, R18, 0x10000, RZ ;  /* 0x0001000012027824 */ /* 0x008fc600078e00ff */
[----:B------:R-:W-:Y:S02]  /*0200*/  SEL R17, R17, RZ, !P0 ;  /* 0x000000ff11117207 */ /* 0x000fe40004000000 */
[----:B------:R-:W-:Y:S02]  /*0210*/  FSETP.GTU.AND P0, PT, R2, RZ, PT ;  /* 0x000000ff0200720b */ /* 0x000fe40003f0c000 */
[----:B------:R-:W-:Y:S02]  /*0220*/  SHF.L.U32 R17, R17, 0x10, RZ ;  /* 0x0000001011117819 */ /* 0x000fe400000006ff */
[----:B------:R-:W-:-:S03]  /*0230*/  SEL R18, R18, RZ, P0 ;  /* 0x000000ff12127207 */ /* 0x000fc60000000000 */
[----:B------:R-:W-:Y:S02]  /*0240*/  FADD R17, RZ, -R17 ;  /* 0x80000011ff117221 */ /* 0x000fe40000000000 */
[----:B------:R-:W-:-:S05]  /*0250*/  IMAD.U32 R18, R18, 0x10000, RZ ;  /* 0x0001000012127824 */ /* 0x000fca00078e00ff */
[C---:B------:R-:W-:Y:S02]  /*0260*/  FSETP.GT.AND P0, PT, R17.reuse, R18, PT ;  /* 0x000000121100720b */ /* 0x040fe40003f04000 */
[----:B------:R-:W-:-:S11]  /*0270*/  FSETP.NAN.AND P1, PT, R17, R17, PT ;  /* 0x000000111100720b */ /* 0x000fd60003f28000 */
[----:B------:R-:W-:-:S05]  /*0280*/  @!P0 FSEL R17, R17, R18, P1 ;  /* 0x0000001211118208 */ /* 0x000fca0000800000 */
[----:B------:R-:W-:-:S05]  /*0290*/  FMUL R17, R17, 0.0078740157186985015869 ;  /* 0x3c01020411117820 */ /* 0x000fca0000400000 */
[C---:B------:R-:W-:Y:S02]  /*02a0*/  FSETP.GT.AND P0, PT, R17.reuse, 9.9999997473787516356e-06, PT ;  /* 0x3727c5ac1100780b */ /* 0x040fe40003f04000 */
[----:B------:R-:W-:Y:S02]  /*02b0*/  FSETP.NAN.AND P1, PT, R17, R17, PT ;  /* 0x000000111100720b */ /* 0x000fe40003f28000 */
[----:B----4-:R-:W-:Y:S01]  /*02c0*/  I2FP.F32.S32 R10, R10 ;  /* 0x0000000a000a7245 */ /* 0x010fe20000201400 */
[----:B-1----:R-:W-:Y:S01]  /*02d0*/  IMAD.U32 R7, R14, 0x10000, RZ ;  /* 0x000100000e077824 */ /* 0x002fe200078e00ff */
[----:B-----5:R-:W-:-:S07]  /*02e0*/  SHF.L.U32 R12, R12, 0x10, RZ ;  /* 0x000000100c0c7819 */ /* 0x020fce00000006ff */
[----:B------:R-:W-:Y:S02]  /*02f0*/  @!P0 FSEL R17, R17, 9.9999997473787516356e-06, P1 ;  /* 0x3727c5ac11118808 */ /* 0x000fe40000800000 */
[----:B------:R-:W-:Y:S02]  /*0300*/  LOP3.LUT P0, RZ, R19, 0x80, RZ, 0xc0, !PT ;  /* 0x0000008013ff7812 */ /* 0x000fe4000780c0ff */
[----:B0-----:R-:W-:Y:S01]  /*0310*/  SHF.L.U32 R5, R8, 0x10, RZ ;  /* 0x0000001008057819 */ /* 0x001fe200000006ff */
[----:B------:R-:W-:Y:S01]  /*0320*/  FMUL R17, R10, R17 ;  /* 0x000000110a117220 */ /* 0x000fe20000400000 */
[----:B------:R-:W-:-:S03]  /*0330*/  SHF.L.U32 R4, R4, 0x10, RZ ;  /* 0x0000001004047819 */ /* 0x000fc600000006ff */
[----:B------:R-:W-:Y:S01]  /*0340*/  FFMA R7, R12, R17, R7 ;  /* 0x000000110c077223 */ /* 0x000fe20000000007 */
[----:B------:R-:W-:-:S04]  /*0350*/  FADD R5, R6, R5 ;  /* 0x0000000506057221 */ /* 0x000fc80000000000 */
[----:B------:R-:W-:Y:S01]  /*0360*/  FFMA R4, R7, R5, R4 ;  /* 0x0000000507047223 */ /* 0x000fe20000000004 */
[----:B------:R-:W-:Y:S06]  /*0370*/  @P0 EXIT ;  /* 0x000000000000094d */ /* 0x000fec0003800000 */
[----:B------:R-:W-:Y:S01]  /*0380*/  F2FP.BF16.PACK_AB R4, RZ, R4 ;  /* 0x00000004ff04723e */ /* 0x000fe200000010ff */
[----:B------:R-:W-:-:S05]  /*0390*/  IMAD.WIDE R2, R0, R3, c[0x0][0x1a0] ;  /* 0x0000680000027625 */ /* 0x000fca00078e0203 */
[----:B------:R-:W-:Y:S01]  /*03a0*/  STG.E.U16 [R2.64], R4 ;  /* 0x0000000402007986 */ /* 0x000fe2000c101504 */
[----:B------:R-:W-:Y:S05]  /*03b0*/  EXIT ;  /* 0x000000000000794d */ /* 0x000fea0003800000 */
.L_x_0:
[----:B------:R-:W-:-:S00]  /*03c0*/  BRA `(.L_x_0) ;  /* 0xfffffff000007947 */ /* 0x000fc0000383ffff */
[----:B------:R-:W-:-:S00]  /*03d0*/  NOP ;  /* 0x0000000000007918 */ /* 0x000fc00000000000 */
        /* <DEDUP_REMOVED lines=10> */
.L_x_1:
